	.headerflags	@"EF_CUDA_TEXMODE_UNIFIED EF_CUDA_64BIT_ADDRESS EF_CUDA_SM86 EF_CUDA_VIRTUAL_SM(EF_CUDA_SM86)"
	.elftype	@"ET_EXEC"


//--------------------- .nv.info                  --------------------------
	.section	.nv.info,"",@"SHT_CUDA_INFO"
	.align	4


	//----- nvinfo : EIATTR_REGCOUNT
	.align		4
        /*0000*/ 	.byte	0x04, 0x2f
        /*0002*/ 	.short	(.L_1 - .L_0)
	.align		4
.L_0:
        /*0004*/ 	.word	index@(triton_per_fused__to_copy_mean_pow_8)
        /*0008*/ 	.word	0x0000000f


	//----- nvinfo : EIATTR_MIN_STACK_SIZE
	.align		4
.L_1:
        /*000c*/ 	.byte	0x04, 0x12
        /*000e*/ 	.short	(.L_3 - .L_2)
	.align		4
.L_2:
        /*0010*/ 	.word	index@(triton_per_fused__to_copy_mean_pow_8)
        /*0014*/ 	.word	0x00000000


	//----- nvinfo : EIATTR_FRAME_SIZE
	.align		4
.L_3:
        /*0018*/ 	.byte	0x04, 0x11
        /*001a*/ 	.short	(.L_5 - .L_4)
	.align		4
.L_4:
        /*001c*/ 	.word	index@(triton_per_fused__to_copy_mean_pow_8)
        /*0020*/ 	.word	0x00000000


	//----- nvinfo : EIATTR_MIN_STACK_SIZE
	.align		4
.L_5:
        /*0024*/ 	.byte	0x04, 0x12
        /*0026*/ 	.short	(.L_7 - .L_6)
	.align		4
.L_6:
        /*0028*/ 	.word	index@(triton_per_fused__to_copy_mean_pow_8)
        /*002c*/ 	.word	0x00000000
.L_7:


//--------------------- .nv.info.triton_per_fused__to_copy_mean_pow_8 --------------------------
	.section	.nv.info.triton_per_fused__to_copy_mean_pow_8,"",@"SHT_CUDA_INFO"
	.sectionflags	@""
	.align	4


	//----- nvinfo : EIATTR_CUDA_API_VERSION
	.align		4
        /*0000*/ 	.byte	0x04, 0x37
        /*0002*/ 	.short	(.L_9 - .L_8)
.L_8:
        /*0004*/ 	.word	0x0000007c


	//----- nvinfo : EIATTR_SW2861232_WAR
	.align		4
.L_9:
        /*0008*/ 	.byte	0x01, 0x35
	.zero		2


	//----- nvinfo : EIATTR_PARAM_CBANK
	.align		4
        /*000c*/ 	.byte	0x04, 0x0a
        /*000e*/ 	.short	(.L_11 - .L_10)
	.align		4
.L_10:
        /*0010*/ 	.word	index@(.nv.constant0.triton_per_fused__to_copy_mean_pow_8)
        /*0014*/ 	.short	0x0160
        /*0016*/ 	.short	0x0020


	//----- nvinfo : EIATTR_CBANK_PARAM_SIZE
	.align		4
.L_11:
        /*0018*/ 	.byte	0x03, 0x19
        /*001a*/ 	.short	0x0020


	//----- nvinfo : EIATTR_KPARAM_INFO
	.align		4
        /*001c*/ 	.byte	0x04, 0x17
        /*001e*/ 	.short	(.L_13 - .L_12)
.L_12:
        /*0020*/ 	.word	0x00000000
        /*0024*/ 	.short	0x0004
        /*0026*/ 	.short	0x0018
        /*0028*/ 	.byte	0x00, 0xf4, 0x21, 0x00


	//----- nvinfo : EIATTR_KPARAM_INFO
	.align		4
.L_13:
        /*002c*/ 	.byte	0x04, 0x17
        /*002e*/ 	.short	(.L_15 - .L_14)
.L_14:
        /*0030*/ 	.word	0x00000000
        /*0034*/ 	.short	0x0003
        /*0036*/ 	.short	0x0014
        /*0038*/ 	.byte	0x00, 0xf0, 0x11, 0x00


	//----- nvinfo : EIATTR_KPARAM_INFO
	.align		4
.L_15:
        /*003c*/ 	.byte	0x04, 0x17
        /*003e*/ 	.short	(.L_17 - .L_16)
.L_16:
        /*0040*/ 	.word	0x00000000
        /*0044*/ 	.short	0x0002
        /*0046*/ 	.short	0x0010
        /*0048*/ 	.byte	0x00, 0xf0, 0x11, 0x00


	//----- nvinfo : EIATTR_KPARAM_INFO
	.align		4
.L_17:
        /*004c*/ 	.byte	0x04, 0x17
        /*004e*/ 	.short	(.L_19 - .L_18)
.L_18:
        /*0050*/ 	.word	0x00000000
        /*0054*/ 	.short	0x0001
        /*0056*/ 	.short	0x0008
        /*0058*/ 	.byte	0x00, 0xf4, 0x21, 0x00


	//----- nvinfo : EIATTR_KPARAM_INFO
	.align		4
.L_19:
        /*005c*/ 	.byte	0x04, 0x17
        /*005e*/ 	.short	(.L_21 - .L_20)
.L_20:
        /*0060*/ 	.word	0x00000000
        /*0064*/ 	.short	0x0000
        /*0066*/ 	.short	0x0000
        /*0068*/ 	.byte	0x00, 0xf4, 0x21, 0x00


	//----- nvinfo : EIATTR_MAXREG_COUNT
	.align		4
.L_21:
        /*006c*/ 	.byte	0x03, 0x1b
        /*006e*/ 	.short	0x00ff


	//----- nvinfo : EIATTR_COOP_GROUP_MASK_REGIDS
	.align		4
        /*0070*/ 	.byte	0x04, 0x29
        /*0072*/ 	.short	(.L_23 - .L_22)


	//   ....[0]....
.L_22:
        /*0074*/ 	.word	0xffffffff


	//   ....[1]....
        /*0078*/ 	.word	0xffffffff


	//   ....[2]....
        /*007c*/ 	.word	0xffffffff


	//   ....[3]....
        /*0080*/ 	.word	0xffffffff


	//   ....[4]....
        /*0084*/ 	.word	0xffffffff


	//   ....[5]....
        /*0088*/ 	.word	0xffffffff


	//----- nvinfo : EIATTR_COOP_GROUP_INSTR_OFFSETS
	.align		4
.L_23:
        /*008c*/ 	.byte	0x04, 0x28
        /*008e*/ 	.short	(.L_25 - .L_24)


	//   ....[0]....
.L_24:
        /*0090*/ 	.word	0x00000140


	//   ....[1]....
        /*0094*/ 	.word	0x00000160


	//   ....[2]....
        /*0098*/ 	.word	0x00000190


	//   ....[3]....
        /*009c*/ 	.word	0x000001b0


	//   ....[4]....
        /*00a0*/ 	.word	0x000001d0


	//   ....[5]....
        /*00a4*/ 	.word	0x00000250


	//----- nvinfo : EIATTR_EXIT_INSTR_OFFSETS
	.align		4
.L_25:
        /*00a8*/ 	.byte	0x04, 0x1c
        /*00aa*/ 	.short	(.L_27 - .L_26)


	//   ....[0]....
.L_26:
        /*00ac*/ 	.word	0x00000290


	//   ....[1]....
        /*00b0*/ 	.word	0x000002e0


	//----- nvinfo : EIATTR_REQNTID
	.align		4
.L_27:
        /*00b4*/ 	.byte	0x04, 0x10
        /*00b6*/ 	.short	(.L_29 - .L_28)
.L_28:
        /*00b8*/ 	.word	0x00000040
        /*00bc*/ 	.word	0x00000001
        /*00c0*/ 	.word	0x00000001
.L_29:


//--------------------- .nv.callgraph             --------------------------
	.section	.nv.callgraph,"",@"SHT_CUDA_CALLGRAPH"
	.align	4
	.sectionentsize	8
	.align		4
        /*0000*/ 	.word	0x00000000
	.align		4
        /*0004*/ 	.word	0xffffffff
	.align		4
        /*0008*/ 	.word	0x00000000
	.align		4
        /*000c*/ 	.word	0xfffffffe
	.align		4
        /*0010*/ 	.word	0x00000000
	.align		4
        /*0014*/ 	.word	0xfffffffd
	.align		4
        /*0018*/ 	.word	0x00000000
	.align		4
        /*001c*/ 	.word	0xfffffffc


//--------------------- .nv.rel.action            --------------------------
	.section	.nv.rel.action,"",@"SHT_CUDA_RELOCINFO"
	.align	8
	.sectionentsize	8
        /*0000*/ 	.byte	0x73, 0x00, 0x00, 0x00, 0x00, 0x00, 0x00, 0x00, 0x00, 0x00, 0x00, 0x11, 0x25, 0x00, 0x05, 0x36


//--------------------- .nv.constant0.triton_per_fused__to_copy_mean_pow_8 --------------------------
	.section	.nv.constant0.triton_per_fused__to_copy_mean_pow_8,"a",@progbits
	.sectionflags	@""
	.align	4
.nv.constant0.triton_per_fused__to_copy_mean_pow_8:
	.zero		384


//--------------------- .text.triton_per_fused__to_copy_mean_pow_8 --------------------------
	.section	.text.triton_per_fused__to_copy_mean_pow_8,"ax",@progbits
	.sectionflags	@"SHF_BARRIERS=1"
	.sectioninfo	@"SHI_REGISTERS=15"
	.align	128
        .global         triton_per_fused__to_copy_mean_pow_8
        .type           triton_per_fused__to_copy_mean_pow_8,@function
        .size           triton_per_fused__to_copy_mean_pow_8,(.L_x_1 - triton_per_fused__to_copy_mean_pow_8)
        .other          triton_per_fused__to_copy_mean_pow_8,@"STO_CUDA_ENTRY STV_DEFAULT"
triton_per_fused__to_copy_mean_pow_8:
.text.triton_per_fused__to_copy_mean_pow_8:
[----:B------:R-:W-:Y:S02]  /*0000*/  MOV R1, c[0x0][0x28] ;  /* 0x00000a0000017a02 */ /* 0x000fe40000000f00 */
[----:B------:R-:W0:Y:S01]  /*0010*/  S2R R10, SR_CTAID.X ;  /* 0x00000000000a7919 */ /* 0x000e220000002500 */
[----:B------:R-:W-:-:S03]  /*0020*/  ULDC.64 UR4, c[0x0][0x118] ;  /* 0x0000460000047ab9 */ /* 0x000fc60000000a00 */
[----:B------:R-:W1:Y:S01]  /*0030*/  S2R R12, SR_TID.X ;  /* 0x00000000000c7919 */ /* 0x000e620000002100 */
[----:B0-----:R-:W-:-:S05]  /*0040*/  IMAD.HI R0, R10, 0x2aaaaaab, RZ ;  /* 0x2aaaaaab0a007827 */ /* 0x001fca00078e02ff */
[----:B------:R-:W-:-:S04]  /*0050*/  SHF.R.S32.HI R3, RZ, 0x1, R0 ;  /* 0x00000001ff037819 */ /* 0x000fc80000011400 */
[----:B------:R-:W-:Y:S02]  /*0060*/  LEA.HI R3, R0, R3, RZ, 0x1 ;  /* 0x0000000300037211 */ /* 0x000fe400078f08ff */
[----:B-1----:R-:W-:-:S03]  /*0070*/  LOP3.LUT R0, R12, 0x3f, RZ, 0xc0, !PT ;  /* 0x0000003f0c007812 */ /* 0x002fc600078ec0ff */
[----:B------:R-:W-:-:S05]  /*0080*/  IMAD R5, R3, -0xc, R10 ;  /* 0xfffffff403057824 */ /* 0x000fca00078e020a */
[----:B------:R-:W-:Y:S01]  /*0090*/  LEA R2, R5, R0, 0x6 ;  /* 0x0000000005027211 */ /* 0x000fe200078e30ff */
[----:B------:R-:W-:-:S04]  /*00a0*/  IMAD.MOV.U32 R5, RZ, RZ, 0x2 ;  /* 0x00000002ff057424 */ /* 0x000fc800078e00ff */
[----:B------:R-:W-:-:S04]  /*00b0*/  IMAD R2, R3, 0x900, R2 ;  /* 0x0000090003027824 */ /* 0x000fc800078e0202 */
[----:B------:R-:W-:-:S06]  /*00c0*/  IMAD.WIDE R2, R2, R5, c[0x0][0x160] ;  /* 0x0000580002027625 */ /* 0x000fcc00078e0205 */
[----:B------:R0:W2:Y:S01]  /*00d0*/  LDG.E.U16 R2, [R2.64] ;  /* 0x0000000402027981 */ /* 0x0000a2000c1e1500 */
[C---:B------:R-:W-:Y:S02]  /*00e0*/  LOP3.LUT P0, RZ, R12.reuse, 0x1f, RZ, 0xc0, !PT ;  /* 0x0000001f0cff7812 */ /* 0x040fe4000780c0ff */
[----:B------:R-:W-:Y:S02]  /*00f0*/  ISETP.GE.AND P1, PT, R12, 0x2, PT ;  /* 0x000000020c00780c */ /* 0x000fe40003f26270 */
[----:B0-----:R-:W-:-:S04]  /*0100*/  SHF.R.U32.HI R3, RZ, 0x3, R12 ;  /* 0x00000003ff037819 */ /* 0x001fc8000001160c */
[----:B------:R-:W-:Y:S02]  /*0110*/  LOP3.LUT R3, R3, 0x4, RZ, 0xc0, !PT ;  /* 0x0000000403037812 */ /* 0x000fe400078ec0ff */
[----:B--2---:R-:W-:-:S05]  /*0120*/  SHF.L.U32 R4, R2, 0x10, RZ ;  /* 0x0000001002047819 */ /* 0x004fca00000006ff */
[----:B------:R-:W-:-:S06]  /*0130*/  FMUL R5, R4, R4 ;  /* 0x0000000404057220 */ /* 0x000fcc0000400000 */
[----:B------:R-:W0:Y:S02]  /*0140*/  SHFL.BFLY PT, R5, R5, 0x10, 0x1f ;  /* 0x0e001f0005057f89 */ /* 0x000e2400000e0000 */
[----:B0-----:R-:W-:-:S05]  /*0150*/  FFMA R4, R4, R4, R5 ;  /* 0x0000000404047223 */ /* 0x001fca0000000005 */
[----:B------:R-:W0:Y:S02]  /*0160*/  SHFL.BFLY PT, R7, R4, 0x8, 0x1f ;  /* 0x0d001f0004077f89 */ /* 0x000e2400000e0000 */
[----:B0-----:R-:W-:Y:S01]  /*0170*/  FADD R7, R4, R7 ;  /* 0x0000000704077221 */ /* 0x001fe20000000000 */
[----:B------:R-:W-:-:S04]  /*0180*/  LOP3.LUT R4, R12, 0x1, RZ, 0xc0, !PT ;  /* 0x000000010c047812 */ /* 0x000fc800078ec0ff */
[----:B------:R-:W0:Y:S02]  /*0190*/  SHFL.BFLY PT, R6, R7, 0x4, 0x1f ;  /* 0x0c801f0007067f89 */ /* 0x000e2400000e0000 */
[----:B0-----:R-:W-:-:S05]  /*01a0*/  FADD R6, R7, R6 ;  /* 0x0000000607067221 */ /* 0x001fca0000000000 */
[----:B------:R-:W0:Y:S02]  /*01b0*/  SHFL.BFLY PT, R9, R6, 0x2, 0x1f ;  /* 0x0c401f0006097f89 */ /* 0x000e2400000e0000 */
[----:B0-----:R-:W-:-:S05]  /*01c0*/  FADD R9, R6, R9 ;  /* 0x0000000906097221 */ /* 0x001fca0000000000 */
[----:B------:R-:W0:Y:S02]  /*01d0*/  SHFL.BFLY PT, R2, R9, 0x1, 0x1f ;  /* 0x0c201f0009027f89 */ /* 0x000e2400000e0000 */
[----:B0-----:R-:W-:-:S05]  /*01e0*/  FADD R2, R9, R2 ;  /* 0x0000000209027221 */ /* 0x001fca0000000000 */
[----:B------:R-:W-:Y:S04]  /*01f0*/  @!P0 STS [R3], R2 ;  /* 0x0000000203008388 */ /* 0x000fe80000000800 */
[----:B------:R-:W-:Y:S01]  /*0200*/  BAR.SYNC.DEFER_BLOCKING 0x0 ;  /* 0x0000000000007b1d */ /* 0x000fe20000010000 */
[----:B------:R-:W-:-:S04]  /*0210*/  ISETP.NE.U32.AND P0, PT, R4, 0x1, PT ;  /* 0x000000010400780c */ /* 0x000fc80003f05070 */
[----:B------:R-:W-:Y:S01]  /*0220*/  ISETP.LT.AND P0, PT, R12, 0x2, P0 ;  /* 0x000000020c00780c */ /* 0x000fe20000701270 */
[----:B------:R-:W0:Y:S01]  /*0230*/  @!P1 LDS R8, [R12.X4] ;  /* 0x000000000c089984 */ /* 0x000e220000004800 */
[----:B------:R-:W-:-:S03]  /*0240*/  ISETP.NE.AND P1, PT, R0, RZ, PT ;  /* 0x000000ff0000720c */ /* 0x000fc60003f25270 */
[----:B0-----:R-:W0:Y:S02]  /*0250*/  SHFL.BFLY PT, R5, R8, 0x1, 0x1f ;  /* 0x0c201f0008057f89 */ /* 0x001e2400000e0000 */
[----:B0-----:R-:W-:-:S06]  /*0260*/  FADD R5, R8, R5 ;  /* 0x0000000508057221 */ /* 0x001fcc0000000000 */
[----:B------:R0:W-:Y:S04]  /*0270*/  @P0 STS [R12.X4], R5 ;  /* 0x000000050c000388 */ /* 0x0001e80000004800 */
[----:B------:R-:W-:Y:S06]  /*0280*/  BAR.SYNC.DEFER_BLOCKING 0x0 ;  /* 0x0000000000007b1d */ /* 0x000fec0000010000 */
[----:B------:R-:W-:Y:S05]  /*0290*/  @P1 EXIT ;  /* 0x000000000000194d */ /* 0x000fea0003800000 */
[----:B0-----:R-:W0:Y:S01]  /*02a0*/  LDS R5, [RZ] ;  /* 0x00000000ff057984 */ /* 0x001e220000000800 */
[----:B------:R-:W-:-:S04]  /*02b0*/  IMAD.MOV.U32 R3, RZ, RZ, 0x4 ;  /* 0x00000004ff037424 */ /* 0x000fc800078e00ff */
[----:B------:R-:W-:-:S05]  /*02c0*/  IMAD.WIDE R2, R10, R3, c[0x0][0x168] ;  /* 0x00005a000a027625 */ /* 0x000fca00078e0203 */
[----:B0-----:R-:W-:Y:S01]  /*02d0*/  STG.E [R2.64], R5 ;  /* 0x0000000502007986 */ /* 0x001fe2000c101904 */
[----:B------:R-:W-:Y:S05]  /*02e0*/  EXIT ;  /* 0x000000000000794d */ /* 0x000fea0003800000 */
.L_x_0:
[----:B------:R-:W-:-:S00]  /*02f0*/  BRA `(.L_x_0) ;  /* 0xfffffff000007947 */ /* 0x000fc0000383ffff */
[----:B------:R-:W-:-:S00]  /*0300*/  NOP ;  /* 0x0000000000007918 */ /* 0x000fc00000000000 */
[----:B------:R-:W-:-:S00]  /*0310*/  NOP ;  /* 0x0000000000007918 */ /* 0x000fc00000000000 */
[----:B------:R-:W-:-:S00]  /*0320*/  NOP ;  /* 0x0000000000007918 */ /* 0x000fc00000000000 */
[----:B------:R-:W-:-:S00]  /*0330*/  NOP ;  /* 0x0000000000007918 */ /* 0x000fc00000000000 */
[----:B------:R-:W-:-:S00]  /*0340*/  NOP ;  /* 0x0000000000007918 */ /* 0x000fc00000000000 */
[----:B------:R-:W-:-:S00]  /*0350*/  NOP ;  /* 0x0000000000007918 */ /* 0x000fc00000000000 */
[----:B------:R-:W-:-:S00]  /*0360*/  NOP ;  /* 0x0000000000007918 */ /* 0x000fc00000000000 */
[----:B------:R-:W-:-:S00]  /*0370*/  NOP ;  /* 0x0000000000007918 */ /* 0x000fc00000000000 */
.L_x_1:


//--------------------- .nv.shared.triton_per_fused__to_copy_mean_pow_8 --------------------------
	.section	.nv.shared.triton_per_fused__to_copy_mean_pow_8,"aw",@nobits
	.sectionflags	@""
	.align	16
